//
// Generated by NVIDIA NVVM Compiler
//
// Compiler Build ID: CL-36424714
// Cuda compilation tools, release 13.0, V13.0.88
// Based on NVVM 20.0.0
//

.version 9.0
.target sm_100
.address_size 64

	// .globl	_Z10stencil_2dPiS_
// _ZZ10stencil_2dPiS_E4temp has been demoted

.visible .entry _Z10stencil_2dPiS_(
	.param .u64 .ptr .align 1 _Z10stencil_2dPiS__param_0,
	.param .u64 .ptr .align 1 _Z10stencil_2dPiS__param_1
)
{
	.reg .pred 	%p<3>;
	.reg .b32 	%r<54>;
	.reg .b64 	%rd<11>;
	// demoted variable
	.shared .align 4 .b8 _ZZ10stencil_2dPiS_E4temp[5776];
	ld.param.u64 	%rd4, [_Z10stencil_2dPiS__param_0];
	ld.param.u64 	%rd3, [_Z10stencil_2dPiS__param_1];
	cvta.to.global.u64 	%rd1, %rd4;
	mov.u32 	%r1, %tid.x;
	mov.u32 	%r7, %ctaid.x;
	mov.u32 	%r8, %ntid.x;
	mad.lo.s32 	%r2, %r7, %r8, %r1;
	mov.u32 	%r3, %tid.y;
	mov.u32 	%r9, %ctaid.y;
	mov.u32 	%r10, %ntid.y;
	mad.lo.s32 	%r11, %r9, %r10, %r3;
	shl.b32 	%r4, %r2, 9;
	add.s32 	%r5, %r4, %r11;
	mul.wide.s32 	%rd5, %r5, 4;
	add.s64 	%rd2, %rd1, %rd5;
	ld.global.u32 	%r12, [%rd2];
	mov.u32 	%r13, _ZZ10stencil_2dPiS_E4temp;
	mad.lo.s32 	%r14, %r1, 152, %r13;
	shl.b32 	%r15, %r3, 2;
	add.s32 	%r16, %r14, %r15;
	add.s32 	%r6, %r16, 456;
	st.shared.u32 	[%r16+468], %r12;
	setp.gt.u32 	%p1, %r1, 2;
	@%p1 bra 	$L__BB0_2;
	ld.global.u32 	%r17, [%rd2+-6144];
	st.shared.u32 	[%r6+-444], %r17;
	ld.global.u32 	%r18, [%rd2+65536];
	st.shared.u32 	[%r6+4876], %r18;
$L__BB0_2:
	setp.gt.u32 	%p2, %r3, 2;
	@%p2 bra 	$L__BB0_4;
	add.s32 	%r19, %r4, %r3;
	mul.wide.s32 	%rd6, %r19, 4;
	add.s64 	%rd7, %rd1, %rd6;
	ld.global.u32 	%r20, [%rd7];
	st.shared.u32 	[%r6], %r20;
	ld.global.u32 	%r21, [%rd2+128];
	st.shared.u32 	[%r6+140], %r21;
$L__BB0_4:
	bar.sync 	0;
	add.s32 	%r24, %r13, %r15;
	mad.lo.s32 	%r25, %r1, 152, %r24;
	ld.shared.u32 	%r26, [%r25+12];
	ld.shared.u32 	%r27, [%r6];
	add.s32 	%r28, %r26, %r27;
	ld.shared.u32 	%r29, [%r25+164];
	add.s32 	%r30, %r29, %r28;
	ld.shared.u32 	%r31, [%r6+4];
	add.s32 	%r32, %r30, %r31;
	ld.shared.u32 	%r33, [%r25+316];
	add.s32 	%r34, %r33, %r32;
	ld.shared.u32 	%r35, [%r6+8];
	add.s32 	%r36, %r34, %r35;
	ld.shared.u32 	%r37, [%r25+468];
	shl.b32 	%r38, %r37, 1;
	add.s32 	%r39, %r36, %r38;
	ld.shared.u32 	%r40, [%r25+620];
	add.s32 	%r41, %r40, %r39;
	ld.shared.u32 	%r42, [%r6+16];
	add.s32 	%r43, %r41, %r42;
	ld.shared.u32 	%r44, [%r25+772];
	add.s32 	%r45, %r44, %r43;
	ld.shared.u32 	%r46, [%r6+20];
	add.s32 	%r47, %r45, %r46;
	ld.shared.u32 	%r48, [%r25+924];
	add.s32 	%r49, %r48, %r47;
	ld.shared.u32 	%r50, [%r6+24];
	add.s32 	%r51, %r49, %r50;
	cvta.to.global.u64 	%rd8, %rd3;
	sub.s32 	%r52, %r51, %r37;
	mad.lo.s32 	%r53, %r2, 6, %r5;
	mul.wide.s32 	%rd9, %r53, 4;
	add.s64 	%rd10, %rd8, %rd9;
	st.global.u32 	[%rd10], %r52;
	ret;

}
	// .globl	_Z14matrix_mul_gpuPKiS0_Pii
.visible .entry _Z14matrix_mul_gpuPKiS0_Pii(
	.param .u64 .ptr .align 1 _Z14matrix_mul_gpuPKiS0_Pii_param_0,
	.param .u64 .ptr .align 1 _Z14matrix_mul_gpuPKiS0_Pii_param_1,
	.param .u64 .ptr .align 1 _Z14matrix_mul_gpuPKiS0_Pii_param_2,
	.param .u32 _Z14matrix_mul_gpuPKiS0_Pii_param_3
)
{
	.reg .pred 	%p<10>;
	.reg .b32 	%r<107>;
	.reg .b64 	%rd<67>;

	ld.param.u64 	%rd14, [_Z14matrix_mul_gpuPKiS0_Pii_param_0];
	ld.param.u64 	%rd15, [_Z14matrix_mul_gpuPKiS0_Pii_param_1];
	ld.param.u32 	%r31, [_Z14matrix_mul_gpuPKiS0_Pii_param_3];
	cvta.to.global.u64 	%rd1, %rd15;
	cvta.to.global.u64 	%rd2, %rd14;
	mov.u32 	%r32, %ctaid.x;
	mov.u32 	%r33, %ntid.x;
	mov.u32 	%r34, %tid.x;
	mad.lo.s32 	%r1, %r32, %r33, %r34;
	mov.u32 	%r35, %ctaid.y;
	mov.u32 	%r36, %ntid.y;
	mov.u32 	%r37, %tid.y;
	mad.lo.s32 	%r38, %r35, %r36, %r37;
	max.s32 	%r39, %r1, %r38;
	setp.ge.s32 	%p1, %r39, %r31;
	@%p1 bra 	$L__BB1_13;
	mul.lo.s32 	%r3, %r31, %r38;
	and.b32  	%r4, %r31, 7;
	setp.lt.u32 	%p2, %r31, 8;
	mov.b32 	%r101, 0;
	mov.u32 	%r106, %r101;
	@%p2 bra 	$L__BB1_4;
	and.b32  	%r101, %r31, 2147483640;
	neg.s32 	%r95, %r101;
	mul.wide.s32 	%rd16, %r31, 4;
	add.s64 	%rd3, %rd1, %rd16;
	shl.b32 	%r7, %r31, 3;
	mul.wide.s32 	%rd17, %r31, 8;
	add.s64 	%rd4, %rd1, %rd17;
	mul.wide.s32 	%rd18, %r31, 12;
	add.s64 	%rd5, %rd1, %rd18;
	mul.wide.s32 	%rd19, %r31, 16;
	add.s64 	%rd6, %rd1, %rd19;
	mul.wide.s32 	%rd20, %r31, 20;
	add.s64 	%rd7, %rd1, %rd20;
	mul.wide.s32 	%rd21, %r31, 24;
	add.s64 	%rd8, %rd1, %rd21;
	mul.wide.s32 	%rd22, %r31, 28;
	add.s64 	%rd9, %rd1, %rd22;
	mul.wide.u32 	%rd23, %r3, 4;
	add.s64 	%rd24, %rd23, %rd2;
	add.s64 	%rd66, %rd24, 16;
	mov.b32 	%r106, 0;
	mov.u32 	%r94, %r1;
$L__BB1_3:
	.pragma "nounroll";
	mul.wide.s32 	%rd25, %r94, 4;
	add.s64 	%rd26, %rd3, %rd25;
	add.s64 	%rd27, %rd4, %rd25;
	add.s64 	%rd28, %rd5, %rd25;
	add.s64 	%rd29, %rd6, %rd25;
	add.s64 	%rd30, %rd7, %rd25;
	add.s64 	%rd31, %rd8, %rd25;
	add.s64 	%rd32, %rd9, %rd25;
	add.s64 	%rd33, %rd1, %rd25;
	ld.global.u32 	%r43, [%rd66+-16];
	ld.global.u32 	%r44, [%rd33];
	mad.lo.s32 	%r45, %r44, %r43, %r106;
	ld.global.u32 	%r46, [%rd66+-12];
	ld.global.u32 	%r47, [%rd26];
	mad.lo.s32 	%r48, %r47, %r46, %r45;
	ld.global.u32 	%r49, [%rd66+-8];
	ld.global.u32 	%r50, [%rd27];
	mad.lo.s32 	%r51, %r50, %r49, %r48;
	ld.global.u32 	%r52, [%rd66+-4];
	ld.global.u32 	%r53, [%rd28];
	mad.lo.s32 	%r54, %r53, %r52, %r51;
	ld.global.u32 	%r55, [%rd66];
	ld.global.u32 	%r56, [%rd29];
	mad.lo.s32 	%r57, %r56, %r55, %r54;
	ld.global.u32 	%r58, [%rd66+4];
	ld.global.u32 	%r59, [%rd30];
	mad.lo.s32 	%r60, %r59, %r58, %r57;
	ld.global.u32 	%r61, [%rd66+8];
	ld.global.u32 	%r62, [%rd31];
	mad.lo.s32 	%r63, %r62, %r61, %r60;
	ld.global.u32 	%r64, [%rd66+12];
	ld.global.u32 	%r65, [%rd32];
	mad.lo.s32 	%r106, %r65, %r64, %r63;
	add.s32 	%r95, %r95, 8;
	add.s32 	%r94, %r94, %r7;
	add.s64 	%rd66, %rd66, 32;
	setp.ne.s32 	%p3, %r95, 0;
	@%p3 bra 	$L__BB1_3;
$L__BB1_4:
	setp.eq.s32 	%p4, %r4, 0;
	@%p4 bra 	$L__BB1_12;
	and.b32  	%r17, %r31, 3;
	setp.lt.u32 	%p5, %r4, 4;
	@%p5 bra 	$L__BB1_7;
	add.s32 	%r67, %r101, %r3;
	mul.wide.u32 	%rd34, %r67, 4;
	add.s64 	%rd35, %rd2, %rd34;
	ld.global.u32 	%r68, [%rd35];
	mad.lo.s32 	%r69, %r101, %r31, %r1;
	mul.wide.s32 	%rd36, %r69, 4;
	add.s64 	%rd37, %rd1, %rd36;
	ld.global.u32 	%r70, [%rd37];
	mad.lo.s32 	%r71, %r70, %r68, %r106;
	cvt.u64.u32 	%rd38, %r3;
	cvt.u64.u32 	%rd39, %r101;
	add.s64 	%rd40, %rd39, %rd38;
	shl.b64 	%rd41, %rd40, 2;
	add.s64 	%rd42, %rd2, %rd41;
	ld.global.u32 	%r72, [%rd42+4];
	mul.wide.s32 	%rd43, %r31, 4;
	add.s64 	%rd44, %rd37, %rd43;
	ld.global.u32 	%r73, [%rd44];
	mad.lo.s32 	%r74, %r73, %r72, %r71;
	ld.global.u32 	%r75, [%rd42+8];
	add.s64 	%rd45, %rd44, %rd43;
	ld.global.u32 	%r76, [%rd45];
	mad.lo.s32 	%r77, %r76, %r75, %r74;
	ld.global.u32 	%r78, [%rd42+12];
	add.s64 	%rd46, %rd45, %rd43;
	ld.global.u32 	%r79, [%rd46];
	mad.lo.s32 	%r106, %r79, %r78, %r77;
	add.s32 	%r101, %r101, 4;
$L__BB1_7:
	setp.eq.s32 	%p6, %r17, 0;
	@%p6 bra 	$L__BB1_12;
	setp.eq.s32 	%p7, %r17, 1;
	@%p7 bra 	$L__BB1_10;
	add.s32 	%r81, %r101, %r3;
	mul.wide.u32 	%rd47, %r81, 4;
	add.s64 	%rd48, %rd2, %rd47;
	ld.global.u32 	%r82, [%rd48];
	mad.lo.s32 	%r83, %r101, %r31, %r1;
	mul.wide.s32 	%rd49, %r83, 4;
	add.s64 	%rd50, %rd1, %rd49;
	ld.global.u32 	%r84, [%rd50];
	mad.lo.s32 	%r85, %r84, %r82, %r106;
	cvt.u64.u32 	%rd51, %r3;
	cvt.u64.u32 	%rd52, %r101;
	add.s64 	%rd53, %rd52, %rd51;
	shl.b64 	%rd54, %rd53, 2;
	add.s64 	%rd55, %rd2, %rd54;
	ld.global.u32 	%r86, [%rd55+4];
	mul.wide.s32 	%rd56, %r31, 4;
	add.s64 	%rd57, %rd50, %rd56;
	ld.global.u32 	%r87, [%rd57];
	mad.lo.s32 	%r106, %r87, %r86, %r85;
	add.s32 	%r101, %r101, 2;
$L__BB1_10:
	and.b32  	%r88, %r31, 1;
	setp.eq.b32 	%p8, %r88, 1;
	not.pred 	%p9, %p8;
	@%p9 bra 	$L__BB1_12;
	add.s32 	%r89, %r101, %r3;
	mul.wide.u32 	%rd58, %r89, 4;
	add.s64 	%rd59, %rd2, %rd58;
	ld.global.u32 	%r90, [%rd59];
	mad.lo.s32 	%r91, %r101, %r31, %r1;
	mul.wide.s32 	%rd60, %r91, 4;
	add.s64 	%rd61, %rd1, %rd60;
	ld.global.u32 	%r92, [%rd61];
	mad.lo.s32 	%r106, %r92, %r90, %r106;
$L__BB1_12:
	ld.param.u64 	%rd65, [_Z14matrix_mul_gpuPKiS0_Pii_param_2];
	add.s32 	%r93, %r3, %r1;
	cvta.to.global.u64 	%rd62, %rd65;
	mul.wide.s32 	%rd63, %r93, 4;
	add.s64 	%rd64, %rd62, %rd63;
	st.global.u32 	[%rd64], %r106;
$L__BB1_13:
	ret;

}


// ===== COMPILED SASS (sm_100) =====

	.target	sm_100

	.elftype	@"ET_EXEC"


//--------------------- .note.nv.tkinfo           --------------------------
	.section	.note.nv.tkinfo,"",@"SHT_NOTE"
	.sectionflags	@"SHF_NOTE_NV_TKINFO"
	.tkinfo
        /*0018*/ 	.word	0x00000002
        /*0030*/ 	.string	""
        /*0030*/ 	.string	"ptxas"
        /*0030*/ 	.string	"Cuda compilation tools, release 13.0, V13.0.88"
        /*0030*/ 	.string	"Build cuda_13.0.r13.0/compiler.36424714_0"
        /*0030*/ 	.string	"-arch sm_100 -m 64 "



//--------------------- .note.nv.cuinfo           --------------------------
	.section	.note.nv.cuinfo,"",@"SHT_NOTE"
	.sectionflags	@"SHF_NOTE_NV_CUINFO"
        /*0018*/ 	.short	0x0002
        /*001a*/ 	.short	0x0064
        /*001c*/ 	.short	0x0082
	.zero		2


//--------------------- .nv.info                  --------------------------
	.section	.nv.info,"",@"SHT_CUDA_INFO"
	.align	4


	//----- nvinfo : EIATTR_REGCOUNT
	.align		4
        /*0000*/ 	.byte	0x04, 0x2f
        /*0002*/ 	.short	(.L_1 - .L_0)
	.align		4
.L_0:
        /*0004*/ 	.word	index@(_Z10stencil_2dPiS_)
        /*0008*/ 	.word	0x00000016


	//----- nvinfo : EIATTR_FRAME_SIZE
	.align		4
.L_1:
        /*000c*/ 	.byte	0x04, 0x11
        /*000e*/ 	.short	(.L_3 - .L_2)
	.align		4
.L_2:
        /*0010*/ 	.word	index@(_Z10stencil_2dPiS_)
        /*0014*/ 	.word	0x00000000


	//----- nvinfo : EIATTR_REGCOUNT
	.align		4
.L_3:
        /*0018*/ 	.byte	0x04, 0x2f
        /*001a*/ 	.short	(.L_5 - .L_4)
	.align		4
.L_4:
        /*001c*/ 	.word	index@(_Z14matrix_mul_gpuPKiS0_Pii)
        /*0020*/ 	.word	0x0000001e


	//----- nvinfo : EIATTR_FRAME_SIZE
	.align		4
.L_5:
        /*0024*/ 	.byte	0x04, 0x11
        /*0026*/ 	.short	(.L_7 - .L_6)
	.align		4
.L_6:
        /*0028*/ 	.word	index@(_Z14matrix_mul_gpuPKiS0_Pii)
        /*002c*/ 	.word	0x00000000


	//----- nvinfo : EIATTR_MIN_STACK_SIZE
	.align		4
.L_7:
        /*0030*/ 	.byte	0x04, 0x12
        /*0032*/ 	.short	(.L_9 - .L_8)
	.align		4
.L_8:
        /*0034*/ 	.word	index@(_Z14matrix_mul_gpuPKiS0_Pii)
        /*0038*/ 	.word	0x00000000


	//----- nvinfo : EIATTR_MIN_STACK_SIZE
	.align		4
.L_9:
        /*003c*/ 	.byte	0x04, 0x12
        /*003e*/ 	.short	(.L_11 - .L_10)
	.align		4
.L_10:
        /*0040*/ 	.word	index@(_Z10stencil_2dPiS_)
        /*0044*/ 	.word	0x00000000
.L_11:


//--------------------- .nv.compat                --------------------------
	.section	.nv.compat,"",@"SHT_CUDA_COMPAT_INFO"
	.align	4
        /*0000*/ 	.byte	0x02, 0x09, 0x00, 0x00, 0x02, 0x02, 0x01, 0x00, 0x02, 0x05, 0x05, 0x00, 0x03, 0x07, 0x01, 0x01
        /*0010*/ 	.byte	0x02, 0x03, 0x00, 0x00, 0x02, 0x06, 0x01, 0x00, 0x04, 0x0b, 0x08, 0x00, 0x09, 0x00, 0x00, 0x00
        /*0020*/ 	.byte	0x00, 0x00, 0x00, 0x00


//--------------------- .nv.info._Z14matrix_mul_gpuPKiS0_Pii --------------------------
	.section	.nv.info._Z14matrix_mul_gpuPKiS0_Pii,"",@"SHT_CUDA_INFO"
	.sectionflags	@""
	.align	4


	//----- nvinfo : EIATTR_CUDA_API_VERSION
	.align		4
        /*0000*/ 	.byte	0x04, 0x37
        /*0002*/ 	.short	(.L_13 - .L_12)
.L_12:
        /*0004*/ 	.word	0x00000082


	//----- nvinfo : EIATTR_KPARAM_INFO
	.align		4
.L_13:
        /*0008*/ 	.byte	0x04, 0x17
        /*000a*/ 	.short	(.L_15 - .L_14)
.L_14:
        /*000c*/ 	.word	0x00000000
        /*0010*/ 	.short	0x0003
        /*0012*/ 	.short	0x0018
        /*0014*/ 	.byte	0x00, 0xf0, 0x11, 0x00


	//----- nvinfo : EIATTR_KPARAM_INFO
	.align		4
.L_15:
        /*0018*/ 	.byte	0x04, 0x17
        /*001a*/ 	.short	(.L_17 - .L_16)
.L_16:
        /*001c*/ 	.word	0x00000000
        /*0020*/ 	.short	0x0002
        /*0022*/ 	.short	0x0010
        /*0024*/ 	.byte	0x00, 0xf5, 0x21, 0x00


	//----- nvinfo : EIATTR_KPARAM_INFO
	.align		4
.L_17:
        /*0028*/ 	.byte	0x04, 0x17
        /*002a*/ 	.short	(.L_19 - .L_18)
.L_18:
        /*002c*/ 	.word	0x00000000
        /*0030*/ 	.short	0x0001
        /*0032*/ 	.short	0x0008
        /*0034*/ 	.byte	0x00, 0xf5, 0x21, 0x00


	//----- nvinfo : EIATTR_KPARAM_INFO
	.align		4
.L_19:
        /*0038*/ 	.byte	0x04, 0x17
        /*003a*/ 	.short	(.L_21 - .L_20)
.L_20:
        /*003c*/ 	.word	0x00000000
        /*0040*/ 	.short	0x0000
        /*0042*/ 	.short	0x0000
        /*0044*/ 	.byte	0x00, 0xf5, 0x21, 0x00


	//----- nvinfo : EIATTR_SPARSE_MMA_MASK
	.align		4
.L_21:
        /*0048*/ 	.byte	0x03, 0x50
        /*004a*/ 	.short	0x0000


	//----- nvinfo : EIATTR_MAXREG_COUNT
	.align		4
        /*004c*/ 	.byte	0x03, 0x1b
        /*004e*/ 	.short	0x00ff


	//----- nvinfo : EIATTR_MERCURY_ISA_VERSION
	.align		4
        /*0050*/ 	.byte	0x03, 0x5f
        /*0052*/ 	.short	0x0101


	//----- nvinfo : EIATTR_VRC_CTA_INIT_COUNT
	.align		4
        /*0054*/ 	.byte	0x02, 0x4a
	.zero		1
	.zero		1


	//----- nvinfo : EIATTR_EXIT_INSTR_OFFSETS
	.align		4
        /*0058*/ 	.byte	0x04, 0x1c
        /*005a*/ 	.short	(.L_23 - .L_22)


	//   ....[0]....
.L_22:
        /*005c*/ 	.word	0x000000c0


	//   ....[1]....
        /*0060*/ 	.word	0x00000a90


	//----- nvinfo : EIATTR_CBANK_PARAM_SIZE
	.align		4
.L_23:
        /*0064*/ 	.byte	0x03, 0x19
        /*0066*/ 	.short	0x001c


	//----- nvinfo : EIATTR_PARAM_CBANK
	.align		4
        /*0068*/ 	.byte	0x04, 0x0a
        /*006a*/ 	.short	(.L_25 - .L_24)
	.align		4
.L_24:
        /*006c*/ 	.word	index@(.nv.constant0._Z14matrix_mul_gpuPKiS0_Pii)
        /*0070*/ 	.short	0x0380
        /*0072*/ 	.short	0x001c


	//----- nvinfo : EIATTR_SW_WAR
	.align		4
.L_25:
        /*0074*/ 	.byte	0x04, 0x36
        /*0076*/ 	.short	(.L_27 - .L_26)
.L_26:
        /*0078*/ 	.word	0x00000008
.L_27:


//--------------------- .nv.info._Z10stencil_2dPiS_ --------------------------
	.section	.nv.info._Z10stencil_2dPiS_,"",@"SHT_CUDA_INFO"
	.sectionflags	@""
	.align	4


	//----- nvinfo : EIATTR_CUDA_API_VERSION
	.align		4
        /*0000*/ 	.byte	0x04, 0x37
        /*0002*/ 	.short	(.L_29 - .L_28)
.L_28:
        /*0004*/ 	.word	0x00000082


	//----- nvinfo : EIATTR_KPARAM_INFO
	.align		4
.L_29:
        /*0008*/ 	.byte	0x04, 0x17
        /*000a*/ 	.short	(.L_31 - .L_30)
.L_30:
        /*000c*/ 	.word	0x00000000
        /*0010*/ 	.short	0x0001
        /*0012*/ 	.short	0x0008
        /*0014*/ 	.byte	0x00, 0xf5, 0x21, 0x00


	//----- nvinfo : EIATTR_KPARAM_INFO
	.align		4
.L_31:
        /*0018*/ 	.byte	0x04, 0x17
        /*001a*/ 	.short	(.L_33 - .L_32)
.L_32:
        /*001c*/ 	.word	0x00000000
        /*0020*/ 	.short	0x0000
        /*0022*/ 	.short	0x0000
        /*0024*/ 	.byte	0x00, 0xf5, 0x21, 0x00


	//----- nvinfo : EIATTR_SPARSE_MMA_MASK
	.align		4
.L_33:
        /*0028*/ 	.byte	0x03, 0x50
        /*002a*/ 	.short	0x0000


	//----- nvinfo : EIATTR_MAXREG_COUNT
	.align		4
        /*002c*/ 	.byte	0x03, 0x1b
        /*002e*/ 	.short	0x00ff


	//----- nvinfo : EIATTR_NUM_BARRIERS
	.align		4
        /*0030*/ 	.byte	0x02, 0x4c
        /*0032*/ 	.byte	0x01
	.zero		1


	//----- nvinfo : EIATTR_MERCURY_ISA_VERSION
	.align		4
        /*0034*/ 	.byte	0x03, 0x5f
        /*0036*/ 	.short	0x0101


	//----- nvinfo : EIATTR_VRC_CTA_INIT_COUNT
	.align		4
        /*0038*/ 	.byte	0x02, 0x4a
	.zero		1
	.zero		1


	//----- nvinfo : EIATTR_EXIT_INSTR_OFFSETS
	.align		4
        /*003c*/ 	.byte	0x04, 0x1c
        /*003e*/ 	.short	(.L_35 - .L_34)


	//   ....[0]....
.L_34:
        /*0040*/ 	.word	0x000003c0


	//----- nvinfo : EIATTR_CBANK_PARAM_SIZE
	.align		4
.L_35:
        /*0044*/ 	.byte	0x03, 0x19
        /*0046*/ 	.short	0x0010


	//----- nvinfo : EIATTR_PARAM_CBANK
	.align		4
        /*0048*/ 	.byte	0x04, 0x0a
        /*004a*/ 	.short	(.L_37 - .L_36)
	.align		4
.L_36:
        /*004c*/ 	.word	index@(.nv.constant0._Z10stencil_2dPiS_)
        /*0050*/ 	.short	0x0380
        /*0052*/ 	.short	0x0010


	//----- nvinfo : EIATTR_SW_WAR
	.align		4
.L_37:
        /*0054*/ 	.byte	0x04, 0x36
        /*0056*/ 	.short	(.L_39 - .L_38)
.L_38:
        /*0058*/ 	.word	0x00000008
.L_39:


//--------------------- .nv.callgraph             --------------------------
	.section	.nv.callgraph,"",@"SHT_CUDA_CALLGRAPH"
	.align	4
	.sectionentsize	8
	.align		4
        /*0000*/ 	.word	0x00000000
	.align		4
        /*0004*/ 	.word	0xffffffff
	.align		4
        /*0008*/ 	.word	0x00000000
	.align		4
        /*000c*/ 	.word	0xfffffffe
	.align		4
        /*0010*/ 	.word	0x00000000
	.align		4
        /*0014*/ 	.word	0xfffffffd
	.align		4
        /*0018*/ 	.word	0x00000000
	.align		4
        /*001c*/ 	.word	0xfffffffc


//--------------------- .text._Z14matrix_mul_gpuPKiS0_Pii --------------------------
	.section	.text._Z14matrix_mul_gpuPKiS0_Pii,"ax",@progbits
	.align	128
        .global         _Z14matrix_mul_gpuPKiS0_Pii
        .type           _Z14matrix_mul_gpuPKiS0_Pii,@function
        .size           _Z14matrix_mul_gpuPKiS0_Pii,(.L_x_6 - _Z14matrix_mul_gpuPKiS0_Pii)
        .other          _Z14matrix_mul_gpuPKiS0_Pii,@"STO_CUDA_ENTRY STV_DEFAULT"
_Z14matrix_mul_gpuPKiS0_Pii:
.text._Z14matrix_mul_gpuPKiS0_Pii:
[----:B------:R-:W-:Y:S01]  /*0000*/  LDC R1, c[0x0][0x37c] ;  /* 0x0000df00ff017b82 */ /* 0x000fe20000000800 */
[----:B------:R-:W0:Y:S07]  /*0010*/  S2R R3, SR_TID.X ;  /* 0x0000000000037919 */ /* 0x000e2e0000002100 */
[----:B------:R-:W0:Y:S01]  /*0020*/  LDC R0, c[0x0][0x360] ;  /* 0x0000d800ff007b82 */ /* 0x000e220000000800 */
[----:B------:R-:W1:Y:S01]  /*0030*/  LDCU UR20, c[0x0][0x398] ;  /* 0x00007300ff1477ac */ /* 0x000e620008000800 */
[----:B------:R-:W2:Y:S06]  /*0040*/  S2R R2, SR_TID.Y ;  /* 0x0000000000027919 */ /* 0x000eac0000002200 */
[----:B------:R-:W0:Y:S08]  /*0050*/  S2UR UR4, SR_CTAID.X ;  /* 0x00000000000479c3 */ /* 0x000e300000002500 */
[----:B------:R-:W2:Y:S08]  /*0060*/  S2UR UR5, SR_CTAID.Y ;  /* 0x00000000000579c3 */ /* 0x000eb00000002600 */
[----:B------:R-:W2:Y:S01]  /*0070*/  LDC R13, c[0x0][0x364] ;  /* 0x0000d900ff0d7b82 */ /* 0x000ea20000000800 */
[----:B0-----:R-:W-:-:S02]  /*0080*/  IMAD R0, R0, UR4, R3 ;  /* 0x0000000400007c24 */ /* 0x001fc4000f8e0203 */
[----:B--2---:R-:W-:-:S05]  /*0090*/  IMAD R13, R13, UR5, R2 ;  /* 0x000000050d0d7c24 */ /* 0x004fca000f8e0202 */
[----:B------:R-:W-:-:S04]  /*00a0*/  VIMNMX R2, PT, PT, R0, R13, !PT ;  /* 0x0000000d00027248 */ /* 0x000fc80007fe0100 */
[----:B-1----:R-:W-:-:S13]  /*00b0*/  ISETP.GE.AND P0, PT, R2, UR20, PT ;  /* 0x0000001402007c0c */ /* 0x002fda000bf06270 */
[----:B------:R-:W-:Y:S05]  /*00c0*/  @P0 EXIT ;  /* 0x000000000000094d */ /* 0x000fea0003800000 */
[----:B------:R-:W-:Y:S01]  /*00d0*/  UISETP.GE.U32.AND UP0, UPT, UR20, 0x8, UPT ;  /* 0x000000081400788c */ /* 0x000fe2000bf06070 */
[----:B------:R-:W-:Y:S02]  /*00e0*/  HFMA2 R12, -RZ, RZ, 0, 0 ;  /* 0x00000000ff0c7431 */ /* 0x000fe400000001ff */
[----:B------:R-:W-:Y:S01]  /*00f0*/  IMAD R13, R13, UR20, RZ ;  /* 0x000000140d0d7c24 */ /* 0x000fe2000f8e02ff */
[----:B------:R-:W-:Y:S01]  /*0100*/  UMOV UR4, URZ ;  /* 0x000000ff00047c82 */ /* 0x000fe20008000000 */
[----:B------:R-:W0:Y:S04]  /*0110*/  LDCU.64 UR18, c[0x0][0x358] ;  /* 0x00006b00ff1277ac */ /* 0x000e280008000a00 */
[----:B------:R-:W-:Y:S05]  /*0120*/  BRA.U !UP0, `(.L_x_0) ;  /* 0x0000000508047547 */ /* 0x000fea000b800000 */
[----:B------:R-:W1:Y:S01]  /*0130*/  LDCU.128 UR24, c[0x0][0x380] ;  /* 0x00007000ff1877ac */ /* 0x000e620008000c00 */
[----:B------:R-:W-:Y:S02]  /*0140*/  MOV R12, RZ ;  /* 0x000000ff000c7202 */ /* 0x000fe40000000f00 */
[----:B------:R-:W-:Y:S01]  /*0150*/  MOV R14, R0 ;  /* 0x00000000000e7202 */ /* 0x000fe20000000f00 */
[----:B------:R-:W-:-:S04]  /*0160*/  ULOP3.LUT UR4, UR20, 0x7ffffff8, URZ, 0xc0, !UPT ;  /* 0x7ffffff814047892 */ /* 0x000fc8000f8ec0ff */
[----:B------:R-:W-:Y:S01]  /*0170*/  UIADD3 UR5, UPT, UPT, -UR4, URZ, URZ ;  /* 0x000000ff04057290 */ /* 0x000fe2000fffe1ff */
[----:B-1----:R-:W-:Y:S01]  /*0180*/  MOV R2, UR24 ;  /* 0x0000001800027c02 */ /* 0x002fe20008000f00 */
[----:B------:R-:W-:Y:S01]  /*0190*/  UIMAD.WIDE UR6, UR20, 0x8, UR26 ;  /* 0x00000008140678a5 */ /* 0x000fe2000f8e021a */
[----:B------:R-:W-:Y:S01]  /*01a0*/  MOV R3, UR25 ;  /* 0x0000001900037c02 */ /* 0x000fe20008000f00 */
[----:B------:R-:W-:Y:S02]  /*01b0*/  UIMAD.WIDE UR8, UR20, 0xc, UR26 ;  /* 0x0000000c140878a5 */ /* 0x000fe4000f8e021a */
[----:B------:R-:W-:Y:S01]  /*01c0*/  UIMAD.WIDE UR10, UR20, 0x10, UR26 ;  /* 0x00000010140a78a5 */ /* 0x000fe2000f8e021a */
[----:B------:R-:W-:Y:S01]  /*01d0*/  IMAD.WIDE.U32 R2, R13, 0x4, R2 ;  /* 0x000000040d027825 */ /* 0x000fe200078e0002 */
[----:B------:R-:W-:Y:S02]  /*01e0*/  UIMAD.WIDE UR12, UR20, 0x14, UR26 ;  /* 0x00000014140c78a5 */ /* 0x000fe4000f8e021a */
[----:B------:R-:W-:Y:S01]  /*01f0*/  UIMAD.WIDE UR14, UR20, 0x18, UR26 ;  /* 0x00000018140e78a5 */ /* 0x000fe2000f8e021a */
[----:B------:R-:W-:Y:S01]  /*0200*/  IADD3 R2, P0, PT, R2, 0x10, RZ ;  /* 0x0000001002027810 */ /* 0x000fe20007f1e0ff */
[----:B------:R-:W-:-:S03]  /*0210*/  UIMAD.WIDE UR16, UR20, 0x1c, UR26 ;  /* 0x0000001c141078a5 */ /* 0x000fc6000f8e021a */
[----:B------:R-:W-:-:S09]  /*0220*/  IADD3.X R3, PT, PT, RZ, R3, RZ, P0, !PT ;  /* 0x00000003ff037210 */ /* 0x000fd200007fe4ff */
.L_x_1:
[----:B------:R-:W-:Y:S01]  /*0230*/  UIMAD.WIDE UR22, UR20, 0x4, UR26 ;  /* 0x00000004141678a5 */ /* 0x000fe2000f8e021a */
[----:B------:R-:W-:Y:S02]  /*0240*/  IMAD.MOV.U32 R23, RZ, RZ, 0x4 ;  /* 0x00000004ff177424 */ /* 0x000fe400078e00ff */
[----:B------:R-:W-:Y:S01]  /*0250*/  HFMA2 R11, -RZ, RZ, 0, 2.384185791015625e-07 ;  /* 0x00000004ff0b7431 */ /* 0x000fe200000001ff */
[----:B------:R-:W-:Y:S01]  /*0260*/  MOV R25, 0x4 ;  /* 0x0000000400197802 */ /* 0x000fe20000000f00 */
[----:B0-----:R-:W2:Y:S01]  /*0270*/  LDG.E R21, desc[UR18][R2.64+-0x10] ;  /* 0xfffff01202157981 */ /* 0x001ea2000c1e1900 */
[C---:B------:R-:W-:Y:S01]  /*0280*/  IMAD.WIDE R22, R14.reuse, R23, UR26 ;  /* 0x0000001a0e167e25 */ /* 0x040fe2000f8e0217 */
[----:B------:R-:W-:Y:S02]  /*0290*/  MOV R8, UR22 ;  /* 0x0000001600087c02 */ /* 0x000fe40008000f00 */
[----:B------:R-:W-:Y:S01]  /*02a0*/  MOV R9, UR23 ;  /* 0x0000001700097c02 */ /* 0x000fe20008000f00 */
[----:B------:R-:W3:Y:S02]  /*02b0*/  LDG.E R19, desc[UR18][R2.64+-0xc] ;  /* 0xfffff41202137981 */ /* 0x000ee4000c1e1900 */
[----:B------:R-:W-:-:S02]  /*02c0*/  IMAD.WIDE R8, R14, 0x4, R8 ;  /* 0x000000040e087825 */ /* 0x000fc400078e0208 */
[----:B------:R-:W2:Y:S01]  /*02d0*/  LDG.E R22, desc[UR18][R22.64] ;  /* 0x0000001216167981 */ /* 0x000ea2000c1e1900 */
[----:B------:R-:W-:Y:S01]  /*02e0*/  MOV R5, 0x4 ;  /* 0x0000000400057802 */ /* 0x000fe20000000f00 */
[C---:B------:R-:W-:Y:S02]  /*02f0*/  IMAD.WIDE R24, R14.reuse, R25, UR6 ;  /* 0x000000060e187e25 */ /* 0x040fe4000f8e0219 */
[----:B------:R0:W3:Y:S02]  /*0300*/  LDG.E R20, desc[UR18][R8.64] ;  /* 0x0000001208147981 */ /* 0x0000e4000c1e1900 */
[----:B------:R-:W-:Y:S02]  /*0310*/  IMAD.WIDE R10, R14, R11, UR8 ;  /* 0x000000080e0a7e25 */ /* 0x000fe4000f8e020b */
[----:B------:R-:W4:Y:S04]  /*0320*/  LDG.E R18, desc[UR18][R24.64] ;  /* 0x0000001218127981 */ /* 0x000f28000c1e1900 */
[----:B------:R-:W4:Y:S01]  /*0330*/  LDG.E R17, desc[UR18][R2.64+-0x8] ;  /* 0xfffff81202117981 */ /* 0x000f22000c1e1900 */
[----:B0-----:R-:W-:-:S02]  /*0340*/  HFMA2 R9, -RZ, RZ, 0, 2.384185791015625e-07 ;  /* 0x00000004ff097431 */ /* 0x001fc400000001ff */
[----:B------:R-:W-:Y:S01]  /*0350*/  IMAD.MOV.U32 R7, RZ, RZ, 0x4 ;  /* 0x00000004ff077424 */ /* 0x000fe200078e00ff */
[----:B------:R0:W5:Y:S01]  /*0360*/  LDG.E R16, desc[UR18][R10.64] ;  /* 0x000000120a107981 */ /* 0x000162000c1e1900 */
[----:B------:R-:W-:-:S03]  /*0370*/  IMAD.WIDE R4, R14, R5, UR10 ;  /* 0x0000000a0e047e25 */ /* 0x000fc6000f8e0205 */
[----:B------:R-:W5:Y:S01]  /*0380*/  LDG.E R15, desc[UR18][R2.64+-0x4] ;  /* 0xfffffc12020f7981 */ /* 0x000f62000c1e1900 */
[C---:B------:R-:W-:Y:S01]  /*0390*/  IMAD.WIDE R6, R14.reuse, R7, UR12 ;  /* 0x0000000c0e067e25 */ /* 0x040fe2000f8e0207 */
[----:B------:R-:W-:Y:S02]  /*03a0*/  MOV R27, 0x4 ;  /* 0x00000004001b7802 */ /* 0x000fe40000000f00 */
[----:B------:R1:W5:Y:S01]  /*03b0*/  LDG.E R4, desc[UR18][R4.64] ;  /* 0x0000001204047981 */ /* 0x000362000c1e1900 */
[----:B------:R-:W-:-:S03]  /*03c0*/  IMAD.WIDE R8, R14, R9, UR14 ;  /* 0x0000000e0e087e25 */ /* 0x000fc6000f8e0209 */
[----:B------:R-:W5:Y:S01]  /*03d0*/  LDG.E R23, desc[UR18][R2.64] ;  /* 0x0000001202177981 */ /* 0x000f62000c1e1900 */
[----:B0-----:R-:W-:-:S03]  /*03e0*/  IMAD.WIDE R10, R14, R27, UR16 ;  /* 0x000000100e0a7e25 */ /* 0x001fc6000f8e021b */
[----:B------:R-:W5:Y:S04]  /*03f0*/  LDG.E R7, desc[UR18][R6.64] ;  /* 0x0000001206077981 */ /* 0x000f68000c1e1900 */
[----:B------:R-:W5:Y:S04]  /*0400*/  LDG.E R24, desc[UR18][R2.64+0x4] ;  /* 0x0000041202187981 */ /* 0x000f68000c1e1900 */
[----:B------:R-:W5:Y:S04]  /*0410*/  LDG.E R8, desc[UR18][R8.64] ;  /* 0x0000001208087981 */ /* 0x000f68000c1e1900 */
[----:B------:R-:W5:Y:S04]  /*0420*/  LDG.E R25, desc[UR18][R2.64+0x8] ;  /* 0x0000081202197981 */ /* 0x000f68000c1e1900 */
[----:B------:R-:W5:Y:S04]  /*0430*/  LDG.E R10, desc[UR18][R10.64] ;  /* 0x000000120a0a7981 */ /* 0x000f68000c1e1900 */
[----:B------:R0:W5:Y:S01]  /*0440*/  LDG.E R27, desc[UR18][R2.64+0xc] ;  /* 0x00000c12021b7981 */ /* 0x000162000c1e1900 */
[----:B------:R-:W-:-:S04]  /*0450*/  UIADD3 UR5, UPT, UPT, UR5, 0x8, URZ ;  /* 0x0000000805057890 */ /* 0x000fc8000fffe0ff */
[----:B------:R-:W-:Y:S01]  /*0460*/  UISETP.NE.AND UP0, UPT, UR5, URZ, UPT ;  /* 0x000000ff0500728c */ /* 0x000fe2000bf05270 */
[----:B-1----:R-:W-:Y:S02]  /*0470*/  MOV R5, UR20 ;  /* 0x0000001400057c02 */ /* 0x002fe40008000f00 */
[----:B0-----:R-:W-:Y:S02]  /*0480*/  IADD3 R2, P0, PT, R2, 0x20, RZ ;  /* 0x0000002002027810 */ /* 0x001fe40007f1e0ff */
[----:B------:R-:W-:Y:S02]  /*0490*/  LEA R14, R5, R14, 0x3 ;  /* 0x0000000e050e7211 */ /* 0x000fe400078e18ff */
[----:B------:R-:W-:Y:S01]  /*04a0*/  IADD3.X R3, PT, PT, RZ, R3, RZ, P0, !PT ;  /* 0x00000003ff037210 */ /* 0x000fe200007fe4ff */
[----:B--2---:R-:W-:-:S04]  /*04b0*/  IMAD R21, R21, R22, R12 ;  /* 0x0000001615157224 */ /* 0x004fc800078e020c */
[----:B---3--:R-:W-:-:S04]  /*04c0*/  IMAD R19, R19, R20, R21 ;  /* 0x0000001413137224 */ /* 0x008fc800078e0215 */
[----:B----4-:R-:W-:-:S04]  /*04d0*/  IMAD R17, R17, R18, R19 ;  /* 0x0000001211117224 */ /* 0x010fc800078e0213 */
[----:B-----5:R-:W-:-:S04]  /*04e0*/  IMAD R15, R15, R16, R17 ;  /* 0x000000100f0f7224 */ /* 0x020fc800078e0211 */
[----:B------:R-:W-:-:S04]  /*04f0*/  IMAD R4, R23, R4, R15 ;  /* 0x0000000417047224 */ /* 0x000fc800078e020f */
[----:B------:R-:W-:-:S04]  /*0500*/  IMAD R4, R24, R7, R4 ;  /* 0x0000000718047224 */ /* 0x000fc800078e0204 */
[----:B------:R-:W-:-:S04]  /*0510*/  IMAD R4, R25, R8, R4 ;  /* 0x0000000819047224 */ /* 0x000fc800078e0204 */
[----:B------:R-:W-:Y:S01]  /*0520*/  IMAD R12, R27, R10, R4 ;  /* 0x0000000a1b0c7224 */ /* 0x000fe200078e0204 */
[----:B------:R-:W-:Y:S06]  /*0530*/  BRA.U UP0, `(.L_x_1) ;  /* 0xfffffffd003c7547 */ /* 0x000fec000b83ffff */
.L_x_0:
[----:B------:R-:W-:-:S04]  /*0540*/  ULOP3.LUT UR6, UR20, 0x7, URZ, 0xc0, !UPT ;  /* 0x0000000714067892 */ /* 0x000fc8000f8ec0ff */
[----:B------:R-:W-:-:S09]  /*0550*/  UISETP.NE.AND UP0, UPT, UR6, URZ, UPT ;  /* 0x000000ff0600728c */ /* 0x000fd2000bf05270 */
[----:B------:R-:W-:Y:S05]  /*0560*/  BRA.U !UP0, `(.L_x_2) ;  /* 0x0000000508387547 */ /* 0x000fea000b800000 */
[----:B------:R-:W-:Y:S02]  /*0570*/  UISETP.GE.U32.AND UP0, UPT, UR6, 0x4, UPT ;  /* 0x000000040600788c */ /* 0x000fe4000bf06070 */
[----:B------:R-:W-:-:S04]  /*0580*/  ULOP3.LUT UR5, UR20, 0x3, URZ, 0xc0, !UPT ;  /* 0x0000000314057892 */ /* 0x000fc8000f8ec0ff */
[----:B------:R-:W-:-:S03]  /*0590*/  UISETP.NE.AND UP1, UPT, UR5, URZ, UPT ;  /* 0x000000ff0500728c */ /* 0x000fc6000bf25270 */
[----:B------:R-:W-:Y:S08]  /*05a0*/  BRA.U !UP0, `(.L_x_3) ;  /* 0x00000001087c7547 */ /* 0x000ff0000b800000 */
[----:B------:R-:W1:Y:S01]  /*05b0*/  LDC.64 R6, c[0x0][0x388] ;  /* 0x0000e200ff067b82 */ /* 0x000e620000000a00 */
[----:B------:R-:W2:Y:S01]  /*05c0*/  LDCU.64 UR6, c[0x0][0x380] ;  /* 0x00007000ff0677ac */ /* 0x000ea20008000a00 */
[----:B------:R-:W-:Y:S01]  /*05d0*/  IMAD.U32 R9, RZ, RZ, UR4 ;  /* 0x00000004ff097e24 */ /* 0x000fe2000f8e00ff */
[C---:B------:R-:W-:Y:S02]  /*05e0*/  IADD3 R3, PT, PT, R13.reuse, UR4, RZ ;  /* 0x000000040d037c10 */ /* 0x040fe4000fffe0ff */
[----:B------:R-:W-:Y:S01]  /*05f0*/  IADD3 R10, P0, PT, R13, UR4, RZ ;  /* 0x000000040d0a7c10 */ /* 0x000fe2000ff1e0ff */
[----:B------:R-:W-:Y:S01]  /*0600*/  IMAD R9, R9, UR20, R0 ;  /* 0x0000001409097c24 */ /* 0x000fe2000f8e0200 */
[----:B------:R-:W-:Y:S01]  /*0610*/  MOV R11, UR20 ;  /* 0x00000014000b7c02 */ /* 0x000fe20008000f00 */
[----:B------:R-:W3:Y:S01]  /*0620*/  LDC.64 R4, c[0x0][0x380] ;  /* 0x0000e000ff047b82 */ /* 0x000ee20000000a00 */
[----:B------:R-:W-:Y:S01]  /*0630*/  MOV R15, UR20 ;  /* 0x00000014000f7c02 */ /* 0x000fe20008000f00 */
[----:B-1----:R-:W-:Y:S01]  /*0640*/  IMAD.WIDE R6, R9, 0x4, R6 ;  /* 0x0000000409067825 */ /* 0x002fe200078e0206 */
[----:B------:R-:W-:-:S05]  /*0650*/  MOV R9, UR20 ;  /* 0x0000001400097c02 */ /* 0x000fca0008000f00 */
[----:B------:R-:W-:Y:S02]  /*0660*/  IMAD.WIDE R8, R9, 0x4, R6 ;  /* 0x0000000409087825 */ /* 0x000fe400078e0206 */
[----:B0-----:R-:W4:Y:S02]  /*0670*/  LDG.E R6, desc[UR18][R6.64] ;  /* 0x0000001206067981 */ /* 0x001f24000c1e1900 */
[----:B---3--:R-:W-:Y:S01]  /*0680*/  IMAD.WIDE.U32 R4, R3, 0x4, R4 ;  /* 0x0000000403047825 */ /* 0x008fe200078e0004 */
[----:B------:R-:W-:Y:S01]  /*0690*/  IADD3.X R3, PT, PT, RZ, RZ, RZ, P0, !PT ;  /* 0x000000ffff037210 */ /* 0x000fe200007fe4ff */
[----:B------:R-:W3:Y:S01]  /*06a0*/  LDG.E R17, desc[UR18][R8.64] ;  /* 0x0000001208117981 */ /* 0x000ee2000c1e1900 */
[----:B--2---:R-:W-:-:S03]  /*06b0*/  LEA R2, P0, R10, UR6, 0x2 ;  /* 0x000000060a027c11 */ /* 0x004fc6000f8010ff */
[----:B------:R-:W4:Y:S01]  /*06c0*/  LDG.E R5, desc[UR18][R4.64] ;  /* 0x0000001204057981 */ /* 0x000f22000c1e1900 */
[----:B------:R-:W-:Y:S01]  /*06d0*/  LEA.HI.X R3, R10, UR7, R3, 0x2, P0 ;  /* 0x000000070a037c11 */ /* 0x000fe200080f1403 */
[----:B------:R-:W-:-:S04]  /*06e0*/  IMAD.WIDE R10, R11, 0x4, R8 ;  /* 0x000000040b0a7825 */ /* 0x000fc800078e0208 */
[----:B------:R-:W3:Y:S01]  /*06f0*/  LDG.E R16, desc[UR18][R2.64+0x4] ;  /* 0x0000041202107981 */ /* 0x000ee2000c1e1900 */
[----:B------:R-:W-:-:S03]  /*0700*/  IMAD.WIDE R14, R15, 0x4, R10 ;  /* 0x000000040f0e7825 */ /* 0x000fc600078e020a */
[----:B------:R-:W2:Y:S04]  /*0710*/  LDG.E R19, desc[UR18][R10.64] ;  /* 0x000000120a137981 */ /* 0x000ea8000c1e1900 */
[----:B------:R-:W2:Y:S04]  /*0720*/  LDG.E R18, desc[UR18][R2.64+0x8] ;  /* 0x0000081202127981 */ /* 0x000ea8000c1e1900 */
[----:B------:R-:W5:Y:S04]  /*0730*/  LDG.E R20, desc[UR18][R2.64+0xc] ;  /* 0x00000c1202147981 */ /* 0x000f68000c1e1900 */
[----:B------:R-:W5:Y:S01]  /*0740*/  LDG.E R14, desc[UR18][R14.64] ;  /* 0x000000120e0e7981 */ /* 0x000f62000c1e1900 */
[----:B------:R-:W-:Y:S01]  /*0750*/  UIADD3 UR4, UPT, UPT, UR4, 0x4, URZ ;  /* 0x0000000404047890 */ /* 0x000fe2000fffe0ff */
[----:B----4-:R-:W-:-:S04]  /*0760*/  IMAD R5, R5, R6, R12 ;  /* 0x0000000605057224 */ /* 0x010fc800078e020c */
[----:B---3--:R-:W-:-:S04]  /*0770*/  IMAD R5, R16, R17, R5 ;  /* 0x0000001110057224 */ /* 0x008fc800078e0205 */
[----:B--2---:R-:W-:-:S04]  /*0780*/  IMAD R5, R18, R19, R5 ;  /* 0x0000001312057224 */ /* 0x004fc800078e0205 */
[----:B-----5:R-:W-:-:S07]  /*0790*/  IMAD R12, R20, R14, R5 ;  /* 0x0000000e140c7224 */ /* 0x020fce00078e0205 */
.L_x_3:
[----:B------:R-:W-:Y:S05]  /*07a0*/  BRA.U !UP1, `(.L_x_2) ;  /* 0x0000000109a87547 */ /* 0x000fea000b800000 */
[----:B------:R-:W-:Y:S01]  /*07b0*/  UISETP.NE.AND UP0, UPT, UR5, 0x1, UPT ;  /* 0x000000010500788c */ /* 0x000fe2000bf05270 */
[----:B------:R-:W-:Y:S01]  /*07c0*/  MOV R7, UR4 ;  /* 0x0000000400077c02 */ /* 0x000fe20008000f00 */
[----:B------:R-:W-:Y:S02]  /*07d0*/  ULOP3.LUT UR5, UR20, 0x1, URZ, 0xc0, !UPT ;  /* 0x0000000114057892 */ /* 0x000fe4000f8ec0ff */
[----:B------:R-:W-:Y:S02]  /*07e0*/  MOV R15, UR20 ;  /* 0x00000014000f7c02 */ /* 0x000fe40008000f00 */
[----:B------:R-:W-:Y:S01]  /*07f0*/  UISETP.NE.U32.AND UP1, UPT, UR5, 0x1, UPT ;  /* 0x000000010500788c */ /* 0x000fe2000bf25070 */
[----:B------:R-:W-:-:S04]  /*0800*/  PLOP3.LUT P1, PT, PT, PT, UP0, 0x80, 0x8 ;  /* 0x000000000008781c */ /* 0x000fc80003f2f008 */
[----:B------:R-:W1:Y:S01]  /*0810*/  @UP0 LDCU.128 UR8, c[0x0][0x380] ;  /* 0x00007000ff0807ac */ /* 0x000e620008000c00 */
[----:B------:R-:W-:Y:S01]  /*0820*/  PLOP3.LUT P0, PT, PT, PT, UP1, 0x80, 0x8 ;  /* 0x000000000008781c */ /* 0x000fe20003f0f018 */
[----:B------:R-:W2:Y:S04]  /*0830*/  @UP0 LDCU.64 UR6, c[0x0][0x380] ;  /* 0x00007000ff0607ac */ /* 0x000ea80008000a00 */
[----:B------:R-:W3:Y:S03]  /*0840*/  @!UP1 LDCU.128 UR12, c[0x0][0x380] ;  /* 0x00007000ff0c97ac */ /* 0x000ee60008000c00 */
[C---:B------:R-:W-:Y:S02]  /*0850*/  @P1 IADD3 R3, PT, PT, R13.reuse, UR4, RZ ;  /* 0x000000040d031c10 */ /* 0x040fe4000fffe0ff */
[----:B------:R-:W-:Y:S01]  /*0860*/  @P1 IADD3 R6, P2, PT, R13, UR4, RZ ;  /* 0x000000040d061c10 */ /* 0x000fe2000ff5e0ff */
[----:B------:R-:W-:Y:S01]  /*0870*/  @UP0 UIADD3 UR4, UPT, UPT, UR4, 0x2, URZ ;  /* 0x0000000204040890 */ /* 0x000fe2000fffe0ff */
[----:B-1----:R-:W-:Y:S01]  /*0880*/  MOV R11, UR9 ;  /* 0x00000009000b7c02 */ /* 0x002fe20008000f00 */
[----:B------:R-:W-:Y:S01]  /*0890*/  IMAD.U32 R10, RZ, RZ, UR8 ;  /* 0x00000008ff0a7e24 */ /* 0x000fe2000f8e00ff */
[----:B------:R-:W-:-:S02]  /*08a0*/  MOV R4, UR10 ;  /* 0x0000000a00047c02 */ /* 0x000fc40008000f00 */
[----:B------:R-:W-:Y:S01]  /*08b0*/  MOV R5, UR11 ;  /* 0x0000000b00057c02 */ /* 0x000fe20008000f00 */
[----:B------:R-:W-:-:S04]  /*08c0*/  @P1 IMAD.WIDE.U32 R10, R3, 0x4, R10 ;  /* 0x00000004030a1825 */ /* 0x000fc800078e000a */
[----:B------:R-:W-:Y:S01]  /*08d0*/  @P1 IMAD R3, R7, UR20, R0 ;  /* 0x0000001407031c24 */ /* 0x000fe2000f8e0200 */
[----:B------:R-:W-:Y:S01]  /*08e0*/  @P1 IADD3.X R7, PT, PT, RZ, RZ, RZ, P2, !PT ;  /* 0x000000ffff071210 */ /* 0x000fe200017fe4ff */
[----:B------:R-:W-:Y:S01]  /*08f0*/  IMAD.U32 R19, RZ, RZ, UR4 ;  /* 0x00000004ff137e24 */ /* 0x000fe2000f8e00ff */
[C---:B--2---:R-:W-:Y:S01]  /*0900*/  @P1 LEA R2, P2, R6.reuse, UR6, 0x2 ;  /* 0x0000000606021c11 */ /* 0x044fe2000f8410ff */
[----:B------:R-:W-:Y:S01]  /*0910*/  @P1 IMAD.WIDE R4, R3, 0x4, R4 ;  /* 0x0000000403041825 */ /* 0x000fe200078e0204 */
[----:B------:R-:W-:Y:S01]  /*0920*/  @!P0 IADD3 R17, PT, PT, R13, UR4, RZ ;  /* 0x000000040d118c10 */ /* 0x000fe2000fffe0ff */
[----:B0-----:R-:W2:Y:S01]  /*0930*/  @P1 LDG.E R11, desc[UR18][R10.64] ;  /* 0x000000120a0b1981 */ /* 0x001ea2000c1e1900 */
[----:B------:R-:W-:Y:S01]  /*0940*/  @P1 LEA.HI.X R3, R6, UR7, R7, 0x2, P2 ;  /* 0x0000000706031c11 */ /* 0x000fe200090f1407 */
[----:B------:R-:W-:Y:S01]  /*0950*/  @!P0 IMAD R19, R19, UR20, R0 ;  /* 0x0000001413138c24 */ /* 0x000fe2000f8e0200 */
[----:B---3--:R-:W-:Y:S01]  /*0960*/  MOV R6, UR12 ;  /* 0x0000000c00067c02 */ /* 0x008fe20008000f00 */
[----:B------:R-:W-:Y:S01]  /*0970*/  @P1 IMAD.WIDE R14, R15, 0x4, R4 ;  /* 0x000000040f0e1825 */ /* 0x000fe200078e0204 */
[----:B------:R-:W-:Y:S01]  /*0980*/  MOV R7, UR13 ;  /* 0x0000000d00077c02 */ /* 0x000fe20008000f00 */
[----:B------:R-:W2:Y:S01]  /*0990*/  @P1 LDG.E R4, desc[UR18][R4.64] ;  /* 0x0000001204041981 */ /* 0x000ea2000c1e1900 */
[----:B------:R-:W-:-:S02]  /*09a0*/  MOV R8, UR14 ;  /* 0x0000000e00087c02 */ /* 0x000fc40008000f00 */
[----:B------:R-:W-:Y:S01]  /*09b0*/  MOV R9, UR15 ;  /* 0x0000000f00097c02 */ /* 0x000fe20008000f00 */
[----:B------:R-:W-:Y:S01]  /*09c0*/  @!P0 IMAD.WIDE.U32 R6, R17, 0x4, R6 ;  /* 0x0000000411068825 */ /* 0x000fe200078e0006 */
[----:B------:R-:W3:Y:S03]  /*09d0*/  @P1 LDG.E R14, desc[UR18][R14.64] ;  /* 0x000000120e0e1981 */ /* 0x000ee6000c1e1900 */
[----:B------:R-:W-:Y:S01]  /*09e0*/  @!P0 IMAD.WIDE R8, R19, 0x4, R8 ;  /* 0x0000000413088825 */ /* 0x000fe200078e0208 */
[----:B------:R-:W3:Y:S04]  /*09f0*/  @P1 LDG.E R2, desc[UR18][R2.64+0x4] ;  /* 0x0000041202021981 */ /* 0x000ee8000c1e1900 */
[----:B------:R-:W4:Y:S04]  /*0a00*/  @!P0 LDG.E R7, desc[UR18][R6.64] ;  /* 0x0000001206078981 */ /* 0x000f28000c1e1900 */
[----:B------:R-:W4:Y:S01]  /*0a10*/  @!P0 LDG.E R8, desc[UR18][R8.64] ;  /* 0x0000001208088981 */ /* 0x000f22000c1e1900 */
[----:B--2---:R-:W-:-:S04]  /*0a20*/  @P1 IMAD R11, R11, R4, R12 ;  /* 0x000000040b0b1224 */ /* 0x004fc800078e020c */
[----:B---3--:R-:W-:-:S04]  /*0a30*/  @P1 IMAD R12, R2, R14, R11 ;  /* 0x0000000e020c1224 */ /* 0x008fc800078e020b */
[----:B----4-:R-:W-:-:S07]  /*0a40*/  @!P0 IMAD R12, R7, R8, R12 ;  /* 0x00000008070c8224 */ /* 0x010fce00078e020c */
.L_x_2:
[----:B------:R-:W1:Y:S01]  /*0a50*/  LDC.64 R2, c[0x0][0x390] ;  /* 0x0000e400ff027b82 */ /* 0x000e620000000a00 */
[----:B------:R-:W-:-:S05]  /*0a60*/  IADD3 R13, PT, PT, R0, R13, RZ ;  /* 0x0000000d000d7210 */ /* 0x000fca0007ffe0ff */
[----:B-1----:R-:W-:-:S05]  /*0a70*/  IMAD.WIDE R2, R13, 0x4, R2 ;  /* 0x000000040d027825 */ /* 0x002fca00078e0202 */
[----:B0-----:R-:W-:Y:S01]  /*0a80*/  STG.E desc[UR18][R2.64], R12 ;  /* 0x0000000c02007986 */ /* 0x001fe2000c101912 */
[----:B------:R-:W-:Y:S05]  /*0a90*/  EXIT ;  /* 0x000000000000794d */ /* 0x000fea0003800000 */
.L_x_4:
[----:B------:R-:W-:-:S00]  /*0aa0*/  BRA `(.L_x_4) ;  /* 0xfffffffc00fc7947 */ /* 0x000fc0000383ffff */
[----:B------:R-:W-:-:S00]  /*0ab0*/  NOP ;  /* 0x0000000000007918 */ /* 0x000fc00000000000 */
        /* <DEDUP_REMOVED lines=12> */
.L_x_6:


//--------------------- .text._Z10stencil_2dPiS_  --------------------------
	.section	.text._Z10stencil_2dPiS_,"ax",@progbits
	.align	128
        .global         _Z10stencil_2dPiS_
        .type           _Z10stencil_2dPiS_,@function
        .size           _Z10stencil_2dPiS_,(.L_x_7 - _Z10stencil_2dPiS_)
        .other          _Z10stencil_2dPiS_,@"STO_CUDA_ENTRY STV_DEFAULT"
_Z10stencil_2dPiS_:
.text._Z10stencil_2dPiS_:
[----:B------:R-:W-:Y:S01]  /*0000*/  LDC R1, c[0x0][0x37c] ;  /* 0x0000df00ff017b82 */ /* 0x000fe20000000800 */
[----:B------:R-:W0:Y:S07]  /*0010*/  S2R R13, SR_TID.Y ;  /* 0x00000000000d7919 */ /* 0x000e2e0000002200 */
[----:B------:R-:W1:Y:S01]  /*0020*/  LDC R0, c[0x0][0x360] ;  /* 0x0000d800ff007b82 */ /* 0x000e620000000800 */
[----:B------:R-:W2:Y:S01]  /*0030*/  LDCU.64 UR4, c[0x0][0x358] ;  /* 0x00006b00ff0477ac */ /* 0x000ea20008000a00 */
[----:B------:R-:W1:Y:S06]  /*0040*/  S2R R11, SR_TID.X ;  /* 0x00000000000b7919 */ /* 0x000e6c0000002100 */
[----:B------:R-:W1:Y:S08]  /*0050*/  S2UR UR6, SR_CTAID.X ;  /* 0x00000000000679c3 */ /* 0x000e700000002500 */
[----:B------:R-:W3:Y:S08]  /*0060*/  S2UR UR7, SR_CTAID.Y ;  /* 0x00000000000779c3 */ /* 0x000ef00000002600 */
[----:B------:R-:W3:Y:S01]  /*0070*/  LDC R2, c[0x0][0x364] ;  /* 0x0000d900ff027b82 */ /* 0x000ee20000000800 */
[----:B0-----:R-:W-:-:S07]  /*0080*/  ISETP.GT.U32.AND P1, PT, R13, 0x2, PT ;  /* 0x000000020d00780c */ /* 0x001fce0003f24070 */
[----:B------:R-:W0:Y:S01]  /*0090*/  LDC.64 R4, c[0x0][0x380] ;  /* 0x0000e000ff047b82 */ /* 0x000e220000000a00 */
[----:B-1----:R-:W-:Y:S01]  /*00a0*/  IMAD R0, R0, UR6, R11 ;  /* 0x0000000600007c24 */ /* 0x002fe2000f8e020b */
[----:B------:R-:W-:-:S04]  /*00b0*/  ISETP.GT.U32.AND P0, PT, R11, 0x2, PT ;  /* 0x000000020b00780c */ /* 0x000fc80003f04070 */
[--C-:B------:R-:W-:Y:S02]  /*00c0*/  @!P1 IMAD R7, R0, 0x200, R13.reuse ;  /* 0x0000020000079824 */ /* 0x100fe400078e020d */
[----:B---3--:R-:W-:-:S05]  /*00d0*/  IMAD R3, R2, UR7, R13 ;  /* 0x0000000702037c24 */ /* 0x008fca000f8e020d */
[----:B------:R-:W-:Y:S01]  /*00e0*/  LEA R3, R0, R3, 0x9 ;  /* 0x0000000300037211 */ /* 0x000fe200078e48ff */
[----:B0-----:R-:W-:-:S04]  /*00f0*/  @!P1 IMAD.WIDE R6, R7, 0x4, R4 ;  /* 0x0000000407069825 */ /* 0x001fc800078e0204 */
[----:B------:R-:W-:Y:S02]  /*0100*/  IMAD.WIDE R4, R3, 0x4, R4 ;  /* 0x0000000403047825 */ /* 0x000fe400078e0204 */
[----:B--2---:R-:W2:Y:S04]  /*0110*/  @!P1 LDG.E R6, desc[UR4][R6.64] ;  /* 0x0000000406069981 */ /* 0x004ea8000c1e1900 */
[----:B------:R-:W3:Y:S04]  /*0120*/  LDG.E R2, desc[UR4][R4.64] ;  /* 0x0000000404027981 */ /* 0x000ee8000c1e1900 */
[----:B------:R-:W4:Y:S04]  /*0130*/  @!P0 LDG.E R10, desc[UR4][R4.64+-0x1800] ;  /* 0xffe80004040a8981 */ /* 0x000f28000c1e1900 */
[----:B------:R-:W5:Y:S04]  /*0140*/  @!P0 LDG.E R12, desc[UR4][R4.64+0x10000] ;  /* 0x01000004040c8981 */ /* 0x000f68000c1e1900 */
[----:B------:R-:W5:Y:S01]  /*0150*/  @!P1 LDG.E R14, desc[UR4][R4.64+0x80] ;  /* 0x00008004040e9981 */ /* 0x000f62000c1e1900 */
[----:B------:R-:W-:Y:S01]  /*0160*/  MOV R8, 0x400 ;  /* 0x0000040000087802 */ /* 0x000fe20000000f00 */
[----:B------:R-:W-:Y:S01]  /*0170*/  IMAD R3, R0, 0x6, R3 ;  /* 0x0000000600037824 */ /* 0x000fe200078e0203 */
[----:B------:R-:W0:Y:S02]  /*0180*/  S2R R9, SR_CgaCtaId ;  /* 0x0000000000097919 */ /* 0x000e240000008800 */
[----:B0-----:R-:W-:-:S05]  /*0190*/  LEA R8, R9, R8, 0x18 ;  /* 0x0000000809087211 */ /* 0x001fca00078ec0ff */
[--C-:B------:R-:W-:Y:S02]  /*01a0*/  IMAD R9, R11, 0x98, R8.reuse ;  /* 0x000000980b097824 */ /* 0x100fe400078e0208 */
[----:B------:R-:W-:-:S03]  /*01b0*/  IMAD R8, R13, 0x4, R8 ;  /* 0x000000040d087824 */ /* 0x000fc600078e0208 */
[----:B------:R-:W-:Y:S01]  /*01c0*/  LEA R9, R13, R9, 0x2 ;  /* 0x000000090d097211 */ /* 0x000fe200078e10ff */
[----:B------:R-:W-:-:S04]  /*01d0*/  IMAD R8, R11, 0x98, R8 ;  /* 0x000000980b087824 */ /* 0x000fc800078e0208 */
[----:B--2---:R-:W-:Y:S04]  /*01e0*/  @!P1 STS [R9+0x1c8], R6 ;  /* 0x0001c80609009388 */ /* 0x004fe80000000800 */
[----:B---3--:R-:W-:Y:S04]  /*01f0*/  STS [R9+0x1d4], R2 ;  /* 0x0001d40209007388 */ /* 0x008fe80000000800 */
[----:B----4-:R-:W-:Y:S04]  /*0200*/  @!P0 STS [R9+0xc], R10 ;  /* 0x00000c0a09008388 */ /* 0x010fe80000000800 */
[----:B-----5:R-:W-:Y:S04]  /*0210*/  @!P0 STS [R9+0x14d4], R12 ;  /* 0x0014d40c09008388 */ /* 0x020fe80000000800 */
[----:B------:R-:W-:Y:S01]  /*0220*/  @!P1 STS [R9+0x254], R14 ;  /* 0x0002540e09009388 */ /* 0x000fe20000000800 */
[----:B------:R-:W-:Y:S06]  /*0230*/  BAR.SYNC.DEFER_BLOCKING 0x0 ;  /* 0x0000000000007b1d */ /* 0x000fec0000010000 */
[----:B------:R-:W-:Y:S04]  /*0240*/  LDS R4, [R8+0xc] ;  /* 0x00000c0008047984 */ /* 0x000fe80000000800 */
[----:B------:R-:W-:Y:S04]  /*0250*/  LDS R5, [R9+0x1c8] ;  /* 0x0001c80009057984 */ /* 0x000fe80000000800 */
[----:B------:R-:W0:Y:S04]  /*0260*/  LDS R7, [R8+0xa4] ;  /* 0x0000a40008077984 */ /* 0x000e280000000800 */
[----:B------:R-:W-:Y:S04]  /*0270*/  LDS R16, [R9+0x1cc] ;  /* 0x0001cc0009107984 */ /* 0x000fe80000000800 */
[----:B------:R-:W1:Y:S04]  /*0280*/  LDS R11, [R8+0x13c] ;  /* 0x00013c00080b7984 */ /* 0x000e680000000800 */
[----:B------:R-:W2:Y:S04]  /*0290*/  LDS R6, [R9+0x1d0] ;  /* 0x0001d00009067984 */ /* 0x000ea80000000800 */
[----:B------:R-:W3:Y:S04]  /*02a0*/  LDS R13, [R8+0x1d4] ;  /* 0x0001d400080d7984 */ /* 0x000ee80000000800 */
[----:B------:R-:W-:Y:S04]  /*02b0*/  LDS R15, [R8+0x26c] ;  /* 0x00026c00080f7984 */ /* 0x000fe80000000800 */
[----:B------:R-:W4:Y:S04]  /*02c0*/  LDS R2, [R9+0x1d8] ;  /* 0x0001d80009027984 */ /* 0x000f280000000800 */
[----:B------:R-:W-:Y:S04]  /*02d0*/  LDS R17, [R8+0x304] ;  /* 0x0003040008117984 */ /* 0x000fe80000000800 */
[----:B------:R-:W5:Y:S04]  /*02e0*/  LDS R10, [R9+0x1dc] ;  /* 0x0001dc00090a7984 */ /* 0x000f680000000800 */
[----:B------:R-:W-:Y:S04]  /*02f0*/  LDS R19, [R8+0x39c] ;  /* 0x00039c0008137984 */ /* 0x000fe80000000800 */
[----:B------:R-:W5:Y:S01]  /*0300*/  LDS R12, [R9+0x1e0] ;  /* 0x0001e000090c7984 */ /* 0x000f620000000800 */
[----:B0-----:R-:W-:-:S02]  /*0310*/  IADD3 R7, PT, PT, R7, R4, R5 ;  /* 0x0000000407077210 */ /* 0x001fc40007ffe005 */
[----:B------:R-:W0:Y:S02]  /*0320*/  LDC.64 R4, c[0x0][0x388] ;  /* 0x0000e200ff047b82 */ /* 0x000e240000000a00 */
[----:B-1----:R-:W-:-:S05]  /*0330*/  IADD3 R7, PT, PT, R11, R7, R16 ;  /* 0x000000070b077210 */ /* 0x002fca0007ffe010 */
[----:B--2---:R-:W-:-:S05]  /*0340*/  IMAD.IADD R6, R7, 0x1, R6 ;  /* 0x0000000107067824 */ /* 0x004fca00078e0206 */
[----:B---3--:R-:W-:-:S04]  /*0350*/  LEA R6, R13, R6, 0x1 ;  /* 0x000000060d067211 */ /* 0x008fc800078e08ff */
[----:B----4-:R-:W-:Y:S01]  /*0360*/  IADD3 R2, PT, PT, R2, R15, R6 ;  /* 0x0000000f02027210 */ /* 0x010fe20007ffe006 */
[----:B0-----:R-:W-:-:S03]  /*0370*/  IMAD.WIDE R4, R3, 0x4, R4 ;  /* 0x0000000403047825 */ /* 0x001fc600078e0204 */
[----:B-----5:R-:W-:-:S04]  /*0380*/  IADD3 R2, PT, PT, R10, R17, R2 ;  /* 0x000000110a027210 */ /* 0x020fc80007ffe002 */
[----:B------:R-:W-:-:S05]  /*0390*/  IADD3 R2, PT, PT, R12, R19, R2 ;  /* 0x000000130c027210 */ /* 0x000fca0007ffe002 */
[----:B------:R-:W-:-:S05]  /*03a0*/  IMAD.IADD R13, R2, 0x1, -R13 ;  /* 0x00000001020d7824 */ /* 0x000fca00078e0a0d */
[----:B------:R-:W-:Y:S01]  /*03b0*/  STG.E desc[UR4][R4.64], R13 ;  /* 0x0000000d04007986 */ /* 0x000fe2000c101904 */
[----:B------:R-:W-:Y:S05]  /*03c0*/  EXIT ;  /* 0x000000000000794d */ /* 0x000fea0003800000 */
.L_x_5:
        /* <DEDUP_REMOVED lines=11> */
.L_x_7:


//--------------------- .nv.shared.reserved.0     --------------------------
	.section	.nv.shared.reserved.0,"aw",@nobits
	.weak		__nv_reservedSMEM_offset_0_alias
	.size		__nv_reservedSMEM_offset_0_alias, 0, 64
	.other		__nv_reservedSMEM_offset_0_alias,@"STO_CUDA_RESERVED_SHARED STV_DEFAULT"
__nv_reservedSMEM_offset_0_alias:
	.zero		0
	.zero		64


//--------------------- .nv.shared._Z10stencil_2dPiS_ --------------------------
	.section	.nv.shared._Z10stencil_2dPiS_,"aw",@nobits
	.sectionflags	@""
	.align	4
.nv.shared._Z10stencil_2dPiS_:
	.zero		6800


//--------------------- .nv.constant0._Z14matrix_mul_gpuPKiS0_Pii --------------------------
	.section	.nv.constant0._Z14matrix_mul_gpuPKiS0_Pii,"a",@progbits
	.sectionflags	@""
	.align	4
.nv.constant0._Z14matrix_mul_gpuPKiS0_Pii:
	.zero		924


//--------------------- .nv.constant0._Z10stencil_2dPiS_ --------------------------
	.section	.nv.constant0._Z10stencil_2dPiS_,"a",@progbits
	.sectionflags	@""
	.align	4
.nv.constant0._Z10stencil_2dPiS_:
	.zero		912


//--------------------- SYMBOLS --------------------------

	.type		.nv.reservedSmem.offset0,@object
	.size		.nv.reservedSmem.offset0,0x4
	.type		.nv.reservedSmem.cap,@object
	.size		.nv.reservedSmem.cap,0x4
